//
// Generated by NVIDIA NVVM Compiler
//
// Compiler Build ID: CL-36424714
// Cuda compilation tools, release 13.0, V13.0.88
// Based on NVVM 20.0.0
//

.version 9.0
.target sm_100
.address_size 64

	// .globl	_Z3addPiS_S_

.visible .entry _Z3addPiS_S_(
	.param .u64 .ptr .align 1 _Z3addPiS_S__param_0,
	.param .u64 .ptr .align 1 _Z3addPiS_S__param_1,
	.param .u64 .ptr .align 1 _Z3addPiS_S__param_2
)
{
	.reg .pred 	%p<2>;
	.reg .b32 	%r<8>;
	.reg .b64 	%rd<11>;

	ld.param.u64 	%rd1, [_Z3addPiS_S__param_0];
	ld.param.u64 	%rd2, [_Z3addPiS_S__param_1];
	ld.param.u64 	%rd3, [_Z3addPiS_S__param_2];
	mov.u32 	%r2, %ctaid.x;
	mov.u32 	%r3, %ntid.x;
	mov.u32 	%r4, %tid.x;
	mad.lo.s32 	%r1, %r2, %r3, %r4;
	setp.gt.s32 	%p1, %r1, 4194303;
	@%p1 bra 	$L__BB0_2;
	cvta.to.global.u64 	%rd4, %rd1;
	cvta.to.global.u64 	%rd5, %rd2;
	cvta.to.global.u64 	%rd6, %rd3;
	mul.wide.s32 	%rd7, %r1, 4;
	add.s64 	%rd8, %rd4, %rd7;
	ld.global.u32 	%r5, [%rd8];
	add.s64 	%rd9, %rd5, %rd7;
	ld.global.u32 	%r6, [%rd9];
	add.s32 	%r7, %r6, %r5;
	add.s64 	%rd10, %rd6, %rd7;
	st.global.u32 	[%rd10], %r7;
$L__BB0_2:
	ret;

}


// ===== COMPILED SASS (sm_100) =====

	.target	sm_100

	.elftype	@"ET_EXEC"


//--------------------- .note.nv.tkinfo           --------------------------
	.section	.note.nv.tkinfo,"",@"SHT_NOTE"
	.sectionflags	@"SHF_NOTE_NV_TKINFO"
	.tkinfo
        /*0018*/ 	.word	0x00000002
        /*0030*/ 	.string	""
        /*0030*/ 	.string	"ptxas"
        /*0030*/ 	.string	"Cuda compilation tools, release 13.0, V13.0.88"
        /*0030*/ 	.string	"Build cuda_13.0.r13.0/compiler.36424714_0"
        /*0030*/ 	.string	"-arch sm_100 -m 64 "



//--------------------- .note.nv.cuinfo           --------------------------
	.section	.note.nv.cuinfo,"",@"SHT_NOTE"
	.sectionflags	@"SHF_NOTE_NV_CUINFO"
        /*0018*/ 	.short	0x0002
        /*001a*/ 	.short	0x0064
        /*001c*/ 	.short	0x0082
	.zero		2


//--------------------- .nv.info                  --------------------------
	.section	.nv.info,"",@"SHT_CUDA_INFO"
	.align	4


	//----- nvinfo : EIATTR_REGCOUNT
	.align		4
        /*0000*/ 	.byte	0x04, 0x2f
        /*0002*/ 	.short	(.L_1 - .L_0)
	.align		4
.L_0:
        /*0004*/ 	.word	index@(_Z3addPiS_S_)
        /*0008*/ 	.word	0x0000000c


	//----- nvinfo : EIATTR_FRAME_SIZE
	.align		4
.L_1:
        /*000c*/ 	.byte	0x04, 0x11
        /*000e*/ 	.short	(.L_3 - .L_2)
	.align		4
.L_2:
        /*0010*/ 	.word	index@(_Z3addPiS_S_)
        /*0014*/ 	.word	0x00000000


	//----- nvinfo : EIATTR_MIN_STACK_SIZE
	.align		4
.L_3:
        /*0018*/ 	.byte	0x04, 0x12
        /*001a*/ 	.short	(.L_5 - .L_4)
	.align		4
.L_4:
        /*001c*/ 	.word	index@(_Z3addPiS_S_)
        /*0020*/ 	.word	0x00000000
.L_5:


//--------------------- .nv.compat                --------------------------
	.section	.nv.compat,"",@"SHT_CUDA_COMPAT_INFO"
	.align	4
        /*0000*/ 	.byte	0x02, 0x09, 0x00, 0x00, 0x02, 0x02, 0x01, 0x00, 0x02, 0x05, 0x05, 0x00, 0x03, 0x07, 0x01, 0x01
        /*0010*/ 	.byte	0x02, 0x03, 0x00, 0x00, 0x02, 0x06, 0x01, 0x00, 0x04, 0x0b, 0x08, 0x00, 0x09, 0x00, 0x00, 0x00
        /*0020*/ 	.byte	0x00, 0x00, 0x00, 0x00


//--------------------- .nv.info._Z3addPiS_S_     --------------------------
	.section	.nv.info._Z3addPiS_S_,"",@"SHT_CUDA_INFO"
	.sectionflags	@""
	.align	4


	//----- nvinfo : EIATTR_CUDA_API_VERSION
	.align		4
        /*0000*/ 	.byte	0x04, 0x37
        /*0002*/ 	.short	(.L_7 - .L_6)
.L_6:
        /*0004*/ 	.word	0x00000082


	//----- nvinfo : EIATTR_KPARAM_INFO
	.align		4
.L_7:
        /*0008*/ 	.byte	0x04, 0x17
        /*000a*/ 	.short	(.L_9 - .L_8)
.L_8:
        /*000c*/ 	.word	0x00000000
        /*0010*/ 	.short	0x0002
        /*0012*/ 	.short	0x0010
        /*0014*/ 	.byte	0x00, 0xf5, 0x21, 0x00


	//----- nvinfo : EIATTR_KPARAM_INFO
	.align		4
.L_9:
        /*0018*/ 	.byte	0x04, 0x17
        /*001a*/ 	.short	(.L_11 - .L_10)
.L_10:
        /*001c*/ 	.word	0x00000000
        /*0020*/ 	.short	0x0001
        /*0022*/ 	.short	0x0008
        /*0024*/ 	.byte	0x00, 0xf5, 0x21, 0x00


	//----- nvinfo : EIATTR_KPARAM_INFO
	.align		4
.L_11:
        /*0028*/ 	.byte	0x04, 0x17
        /*002a*/ 	.short	(.L_13 - .L_12)
.L_12:
        /*002c*/ 	.word	0x00000000
        /*0030*/ 	.short	0x0000
        /*0032*/ 	.short	0x0000
        /*0034*/ 	.byte	0x00, 0xf5, 0x21, 0x00


	//----- nvinfo : EIATTR_SPARSE_MMA_MASK
	.align		4
.L_13:
        /*0038*/ 	.byte	0x03, 0x50
        /*003a*/ 	.short	0x0000


	//----- nvinfo : EIATTR_MAXREG_COUNT
	.align		4
        /*003c*/ 	.byte	0x03, 0x1b
        /*003e*/ 	.short	0x00ff


	//----- nvinfo : EIATTR_MERCURY_ISA_VERSION
	.align		4
        /*0040*/ 	.byte	0x03, 0x5f
        /*0042*/ 	.short	0x0101


	//----- nvinfo : EIATTR_VRC_CTA_INIT_COUNT
	.align		4
        /*0044*/ 	.byte	0x02, 0x4a
	.zero		1
	.zero		1


	//----- nvinfo : EIATTR_EXIT_INSTR_OFFSETS
	.align		4
        /*0048*/ 	.byte	0x04, 0x1c
        /*004a*/ 	.short	(.L_15 - .L_14)


	//   ....[0]....
.L_14:
        /*004c*/ 	.word	0x00000060


	//   ....[1]....
        /*0050*/ 	.word	0x00000120


	//----- nvinfo : EIATTR_CBANK_PARAM_SIZE
	.align		4
.L_15:
        /*0054*/ 	.byte	0x03, 0x19
        /*0056*/ 	.short	0x0018


	//----- nvinfo : EIATTR_PARAM_CBANK
	.align		4
        /*0058*/ 	.byte	0x04, 0x0a
        /*005a*/ 	.short	(.L_17 - .L_16)
	.align		4
.L_16:
        /*005c*/ 	.word	index@(.nv.constant0._Z3addPiS_S_)
        /*0060*/ 	.short	0x0380
        /*0062*/ 	.short	0x0018


	//----- nvinfo : EIATTR_SW_WAR
	.align		4
.L_17:
        /*0064*/ 	.byte	0x04, 0x36
        /*0066*/ 	.short	(.L_19 - .L_18)
.L_18:
        /*0068*/ 	.word	0x00000008
.L_19:


//--------------------- .nv.callgraph             --------------------------
	.section	.nv.callgraph,"",@"SHT_CUDA_CALLGRAPH"
	.align	4
	.sectionentsize	8
	.align		4
        /*0000*/ 	.word	0x00000000
	.align		4
        /*0004*/ 	.word	0xffffffff
	.align		4
        /*0008*/ 	.word	0x00000000
	.align		4
        /*000c*/ 	.word	0xfffffffe
	.align		4
        /*0010*/ 	.word	0x00000000
	.align		4
        /*0014*/ 	.word	0xfffffffd
	.align		4
        /*0018*/ 	.word	0x00000000
	.align		4
        /*001c*/ 	.word	0xfffffffc


//--------------------- .text._Z3addPiS_S_        --------------------------
	.section	.text._Z3addPiS_S_,"ax",@progbits
	.align	128
        .global         _Z3addPiS_S_
        .type           _Z3addPiS_S_,@function
        .size           _Z3addPiS_S_,(.L_x_1 - _Z3addPiS_S_)
        .other          _Z3addPiS_S_,@"STO_CUDA_ENTRY STV_DEFAULT"
_Z3addPiS_S_:
.text._Z3addPiS_S_:
[----:B------:R-:W-:Y:S01]  /*0000*/  LDC R1, c[0x0][0x37c] ;  /* 0x0000df00ff017b82 */ /* 0x000fe20000000800 */
[----:B------:R-:W0:Y:S07]  /*0010*/  S2R R0, SR_TID.X ;  /* 0x0000000000007919 */ /* 0x000e2e0000002100 */
[----:B------:R-:W0:Y:S08]  /*0020*/  S2UR UR4, SR_CTAID.X ;  /* 0x00000000000479c3 */ /* 0x000e300000002500 */
[----:B------:R-:W0:Y:S02]  /*0030*/  LDC R9, c[0x0][0x360] ;  /* 0x0000d800ff097b82 */ /* 0x000e240000000800 */
[----:B0-----:R-:W-:-:S05]  /*0040*/  IMAD R9, R9, UR4, R0 ;  /* 0x0000000409097c24 */ /* 0x001fca000f8e0200 */
[----:B------:R-:W-:-:S13]  /*0050*/  ISETP.GT.AND P0, PT, R9, 0x3fffff, PT ;  /* 0x003fffff0900780c */ /* 0x000fda0003f04270 */
[----:B------:R-:W-:Y:S05]  /*0060*/  @P0 EXIT ;  /* 0x000000000000094d */ /* 0x000fea0003800000 */
[----:B------:R-:W0:Y:S01]  /*0070*/  LDC.64 R2, c[0x0][0x380] ;  /* 0x0000e000ff027b82 */ /* 0x000e220000000a00 */
[----:B------:R-:W1:Y:S07]  /*0080*/  LDCU.64 UR4, c[0x0][0x358] ;  /* 0x00006b00ff0477ac */ /* 0x000e6e0008000a00 */
[----:B------:R-:W2:Y:S08]  /*0090*/  LDC.64 R4, c[0x0][0x388] ;  /* 0x0000e200ff047b82 */ /* 0x000eb00000000a00 */
[----:B------:R-:W3:Y:S01]  /*00a0*/  LDC.64 R6, c[0x0][0x390] ;  /* 0x0000e400ff067b82 */ /* 0x000ee20000000a00 */
[----:B0-----:R-:W-:-:S06]  /*00b0*/  IMAD.WIDE R2, R9, 0x4, R2 ;  /* 0x0000000409027825 */ /* 0x001fcc00078e0202 */
[----:B-1----:R-:W4:Y:S01]  /*00c0*/  LDG.E R2, desc[UR4][R2.64] ;  /* 0x0000000402027981 */ /* 0x002f22000c1e1900 */
[----:B--2---:R-:W-:-:S06]  /*00d0*/  IMAD.WIDE R4, R9, 0x4, R4 ;  /* 0x0000000409047825 */ /* 0x004fcc00078e0204 */
[----:B------:R-:W4:Y:S01]  /*00e0*/  LDG.E R5, desc[UR4][R4.64] ;  /* 0x0000000404057981 */ /* 0x000f22000c1e1900 */
[----:B---3--:R-:W-:Y:S01]  /*00f0*/  IMAD.WIDE R6, R9, 0x4, R6 ;  /* 0x0000000409067825 */ /* 0x008fe200078e0206 */
[----:B----4-:R-:W-:-:S05]  /*0100*/  IADD3 R9, PT, PT, R2, R5, RZ ;  /* 0x0000000502097210 */ /* 0x010fca0007ffe0ff */
[----:B------:R-:W-:Y:S01]  /*0110*/  STG.E desc[UR4][R6.64], R9 ;  /* 0x0000000906007986 */ /* 0x000fe2000c101904 */
[----:B------:R-:W-:Y:S05]  /*0120*/  EXIT ;  /* 0x000000000000794d */ /* 0x000fea0003800000 */
.L_x_0:
[----:B------:R-:W-:-:S00]  /*0130*/  BRA `(.L_x_0) ;  /* 0xfffffffc00fc7947 */ /* 0x000fc0000383ffff */
[----:B------:R-:W-:-:S00]  /*0140*/  NOP ;  /* 0x0000000000007918 */ /* 0x000fc00000000000 */
        /* <DEDUP_REMOVED lines=11> */
.L_x_1:


//--------------------- .nv.shared.reserved.0     --------------------------
	.section	.nv.shared.reserved.0,"aw",@nobits
	.weak		__nv_reservedSMEM_offset_0_alias
	.size		__nv_reservedSMEM_offset_0_alias, 0, 64
	.other		__nv_reservedSMEM_offset_0_alias,@"STO_CUDA_RESERVED_SHARED STV_DEFAULT"
__nv_reservedSMEM_offset_0_alias:
	.zero		0
	.zero		64


//--------------------- .nv.constant0._Z3addPiS_S_ --------------------------
	.section	.nv.constant0._Z3addPiS_S_,"a",@progbits
	.sectionflags	@""
	.align	4
.nv.constant0._Z3addPiS_S_:
	.zero		920


//--------------------- SYMBOLS --------------------------

	.type		.nv.reservedSmem.offset0,@object
	.size		.nv.reservedSmem.offset0,0x4
